//
// Generated by NVIDIA NVVM Compiler
//
// Compiler Build ID: CL-36424714
// Cuda compilation tools, release 13.0, V13.0.88
// Based on NVVM 20.0.0
//

.version 9.0
.target sm_100
.address_size 64

	// .globl	_Z26matrixVectorMultiplyKernelPfPKfS1_i

.visible .entry _Z26matrixVectorMultiplyKernelPfPKfS1_i(
	.param .u64 .ptr .align 1 _Z26matrixVectorMultiplyKernelPfPKfS1_i_param_0,
	.param .u64 .ptr .align 1 _Z26matrixVectorMultiplyKernelPfPKfS1_i_param_1,
	.param .u64 .ptr .align 1 _Z26matrixVectorMultiplyKernelPfPKfS1_i_param_2,
	.param .u32 _Z26matrixVectorMultiplyKernelPfPKfS1_i_param_3
)
{
	.reg .pred 	%p<11>;
	.reg .b32 	%r<37>;
	.reg .b32 	%f<112>;
	.reg .b64 	%rd<31>;

	ld.param.u64 	%rd10, [_Z26matrixVectorMultiplyKernelPfPKfS1_i_param_0];
	ld.param.u64 	%rd11, [_Z26matrixVectorMultiplyKernelPfPKfS1_i_param_1];
	ld.param.u64 	%rd12, [_Z26matrixVectorMultiplyKernelPfPKfS1_i_param_2];
	ld.param.u32 	%r23, [_Z26matrixVectorMultiplyKernelPfPKfS1_i_param_3];
	cvta.to.global.u64 	%rd1, %rd12;
	cvta.to.global.u64 	%rd2, %rd11;
	mov.u32 	%r24, %ctaid.x;
	mov.u32 	%r25, %ntid.x;
	mov.u32 	%r26, %tid.x;
	mad.lo.s32 	%r1, %r24, %r25, %r26;
	setp.ge.s32 	%p1, %r1, %r23;
	@%p1 bra 	$L__BB0_15;
	setp.lt.s32 	%p2, %r23, 1;
	mov.f32 	%f111, 0f00000000;
	@%p2 bra 	$L__BB0_14;
	mul.lo.s32 	%r2, %r23, %r1;
	and.b32  	%r3, %r23, 15;
	setp.lt.u32 	%p3, %r23, 16;
	mov.f32 	%f111, 0f00000000;
	mov.b32 	%r33, 0;
	@%p3 bra 	$L__BB0_5;
	and.b32  	%r33, %r23, 2147483632;
	neg.s32 	%r31, %r33;
	add.s64 	%rd3, %rd2, 32;
	add.s64 	%rd29, %rd1, 32;
	mov.f32 	%f111, 0f00000000;
	mov.u32 	%r30, %r2;
$L__BB0_4:
	.pragma "nounroll";
	mul.wide.s32 	%rd13, %r30, 4;
	add.s64 	%rd14, %rd3, %rd13;
	ld.global.f32 	%f18, [%rd14+-32];
	ld.global.f32 	%f19, [%rd29+-32];
	fma.rn.f32 	%f20, %f18, %f19, %f111;
	ld.global.f32 	%f21, [%rd14+-28];
	ld.global.f32 	%f22, [%rd29+-28];
	fma.rn.f32 	%f23, %f21, %f22, %f20;
	ld.global.f32 	%f24, [%rd14+-24];
	ld.global.f32 	%f25, [%rd29+-24];
	fma.rn.f32 	%f26, %f24, %f25, %f23;
	ld.global.f32 	%f27, [%rd14+-20];
	ld.global.f32 	%f28, [%rd29+-20];
	fma.rn.f32 	%f29, %f27, %f28, %f26;
	ld.global.f32 	%f30, [%rd14+-16];
	ld.global.f32 	%f31, [%rd29+-16];
	fma.rn.f32 	%f32, %f30, %f31, %f29;
	ld.global.f32 	%f33, [%rd14+-12];
	ld.global.f32 	%f34, [%rd29+-12];
	fma.rn.f32 	%f35, %f33, %f34, %f32;
	ld.global.f32 	%f36, [%rd14+-8];
	ld.global.f32 	%f37, [%rd29+-8];
	fma.rn.f32 	%f38, %f36, %f37, %f35;
	ld.global.f32 	%f39, [%rd14+-4];
	ld.global.f32 	%f40, [%rd29+-4];
	fma.rn.f32 	%f41, %f39, %f40, %f38;
	ld.global.f32 	%f42, [%rd14];
	ld.global.f32 	%f43, [%rd29];
	fma.rn.f32 	%f44, %f42, %f43, %f41;
	ld.global.f32 	%f45, [%rd14+4];
	ld.global.f32 	%f46, [%rd29+4];
	fma.rn.f32 	%f47, %f45, %f46, %f44;
	ld.global.f32 	%f48, [%rd14+8];
	ld.global.f32 	%f49, [%rd29+8];
	fma.rn.f32 	%f50, %f48, %f49, %f47;
	ld.global.f32 	%f51, [%rd14+12];
	ld.global.f32 	%f52, [%rd29+12];
	fma.rn.f32 	%f53, %f51, %f52, %f50;
	ld.global.f32 	%f54, [%rd14+16];
	ld.global.f32 	%f55, [%rd29+16];
	fma.rn.f32 	%f56, %f54, %f55, %f53;
	ld.global.f32 	%f57, [%rd14+20];
	ld.global.f32 	%f58, [%rd29+20];
	fma.rn.f32 	%f59, %f57, %f58, %f56;
	ld.global.f32 	%f60, [%rd14+24];
	ld.global.f32 	%f61, [%rd29+24];
	fma.rn.f32 	%f62, %f60, %f61, %f59;
	ld.global.f32 	%f63, [%rd14+28];
	ld.global.f32 	%f64, [%rd29+28];
	fma.rn.f32 	%f111, %f63, %f64, %f62;
	add.s32 	%r31, %r31, 16;
	add.s32 	%r30, %r30, 16;
	add.s64 	%rd29, %rd29, 64;
	setp.ne.s32 	%p4, %r31, 0;
	@%p4 bra 	$L__BB0_4;
$L__BB0_5:
	setp.eq.s32 	%p5, %r3, 0;
	@%p5 bra 	$L__BB0_14;
	and.b32  	%r11, %r23, 7;
	setp.lt.u32 	%p6, %r3, 8;
	@%p6 bra 	$L__BB0_8;
	add.s32 	%r28, %r33, %r2;
	mul.wide.s32 	%rd15, %r28, 4;
	add.s64 	%rd16, %rd2, %rd15;
	ld.global.f32 	%f66, [%rd16];
	mul.wide.u32 	%rd17, %r33, 4;
	add.s64 	%rd18, %rd1, %rd17;
	ld.global.f32 	%f67, [%rd18];
	fma.rn.f32 	%f68, %f66, %f67, %f111;
	ld.global.f32 	%f69, [%rd16+4];
	ld.global.f32 	%f70, [%rd18+4];
	fma.rn.f32 	%f71, %f69, %f70, %f68;
	ld.global.f32 	%f72, [%rd16+8];
	ld.global.f32 	%f73, [%rd18+8];
	fma.rn.f32 	%f74, %f72, %f73, %f71;
	ld.global.f32 	%f75, [%rd16+12];
	ld.global.f32 	%f76, [%rd18+12];
	fma.rn.f32 	%f77, %f75, %f76, %f74;
	ld.global.f32 	%f78, [%rd16+16];
	ld.global.f32 	%f79, [%rd18+16];
	fma.rn.f32 	%f80, %f78, %f79, %f77;
	ld.global.f32 	%f81, [%rd16+20];
	ld.global.f32 	%f82, [%rd18+20];
	fma.rn.f32 	%f83, %f81, %f82, %f80;
	ld.global.f32 	%f84, [%rd16+24];
	ld.global.f32 	%f85, [%rd18+24];
	fma.rn.f32 	%f86, %f84, %f85, %f83;
	ld.global.f32 	%f87, [%rd16+28];
	ld.global.f32 	%f88, [%rd18+28];
	fma.rn.f32 	%f111, %f87, %f88, %f86;
	add.s32 	%r33, %r33, 8;
$L__BB0_8:
	setp.eq.s32 	%p7, %r11, 0;
	@%p7 bra 	$L__BB0_14;
	and.b32  	%r14, %r23, 3;
	setp.lt.u32 	%p8, %r11, 4;
	@%p8 bra 	$L__BB0_11;
	add.s32 	%r29, %r33, %r2;
	mul.wide.s32 	%rd19, %r29, 4;
	add.s64 	%rd20, %rd2, %rd19;
	ld.global.f32 	%f90, [%rd20];
	mul.wide.u32 	%rd21, %r33, 4;
	add.s64 	%rd22, %rd1, %rd21;
	ld.global.f32 	%f91, [%rd22];
	fma.rn.f32 	%f92, %f90, %f91, %f111;
	ld.global.f32 	%f93, [%rd20+4];
	ld.global.f32 	%f94, [%rd22+4];
	fma.rn.f32 	%f95, %f93, %f94, %f92;
	ld.global.f32 	%f96, [%rd20+8];
	ld.global.f32 	%f97, [%rd22+8];
	fma.rn.f32 	%f98, %f96, %f97, %f95;
	ld.global.f32 	%f99, [%rd20+12];
	ld.global.f32 	%f100, [%rd22+12];
	fma.rn.f32 	%f111, %f99, %f100, %f98;
	add.s32 	%r33, %r33, 4;
$L__BB0_11:
	setp.eq.s32 	%p9, %r14, 0;
	@%p9 bra 	$L__BB0_14;
	mul.wide.u32 	%rd23, %r33, 4;
	add.s64 	%rd30, %rd1, %rd23;
	add.s32 	%r36, %r33, %r2;
	neg.s32 	%r35, %r14;
$L__BB0_13:
	.pragma "nounroll";
	mul.wide.s32 	%rd24, %r36, 4;
	add.s64 	%rd25, %rd2, %rd24;
	ld.global.f32 	%f101, [%rd25];
	ld.global.f32 	%f102, [%rd30];
	fma.rn.f32 	%f111, %f101, %f102, %f111;
	add.s64 	%rd30, %rd30, 4;
	add.s32 	%r36, %r36, 1;
	add.s32 	%r35, %r35, 1;
	setp.ne.s32 	%p10, %r35, 0;
	@%p10 bra 	$L__BB0_13;
$L__BB0_14:
	cvta.to.global.u64 	%rd26, %rd10;
	mul.wide.s32 	%rd27, %r1, 4;
	add.s64 	%rd28, %rd26, %rd27;
	st.global.f32 	[%rd28], %f111;
$L__BB0_15:
	ret;

}


// ===== COMPILED SASS (sm_100) =====

	.target	sm_100

	.elftype	@"ET_EXEC"


//--------------------- .note.nv.tkinfo           --------------------------
	.section	.note.nv.tkinfo,"",@"SHT_NOTE"
	.sectionflags	@"SHF_NOTE_NV_TKINFO"
	.tkinfo
        /*0018*/ 	.word	0x00000002
        /*0030*/ 	.string	""
        /*0030*/ 	.string	"ptxas"
        /*0030*/ 	.string	"Cuda compilation tools, release 13.0, V13.0.88"
        /*0030*/ 	.string	"Build cuda_13.0.r13.0/compiler.36424714_0"
        /*0030*/ 	.string	"-arch sm_100 -m 64 "



//--------------------- .note.nv.cuinfo           --------------------------
	.section	.note.nv.cuinfo,"",@"SHT_NOTE"
	.sectionflags	@"SHF_NOTE_NV_CUINFO"
        /*0018*/ 	.short	0x0002
        /*001a*/ 	.short	0x0064
        /*001c*/ 	.short	0x0082
	.zero		2


//--------------------- .nv.info                  --------------------------
	.section	.nv.info,"",@"SHT_CUDA_INFO"
	.align	4


	//----- nvinfo : EIATTR_REGCOUNT
	.align		4
        /*0000*/ 	.byte	0x04, 0x2f
        /*0002*/ 	.short	(.L_1 - .L_0)
	.align		4
.L_0:
        /*0004*/ 	.word	index@(_Z26matrixVectorMultiplyKernelPfPKfS1_i)
        /*0008*/ 	.word	0x0000001e


	//----- nvinfo : EIATTR_FRAME_SIZE
	.align		4
.L_1:
        /*000c*/ 	.byte	0x04, 0x11
        /*000e*/ 	.short	(.L_3 - .L_2)
	.align		4
.L_2:
        /*0010*/ 	.word	index@(_Z26matrixVectorMultiplyKernelPfPKfS1_i)
        /*0014*/ 	.word	0x00000000


	//----- nvinfo : EIATTR_MIN_STACK_SIZE
	.align		4
.L_3:
        /*0018*/ 	.byte	0x04, 0x12
        /*001a*/ 	.short	(.L_5 - .L_4)
	.align		4
.L_4:
        /*001c*/ 	.word	index@(_Z26matrixVectorMultiplyKernelPfPKfS1_i)
        /*0020*/ 	.word	0x00000000
.L_5:


//--------------------- .nv.compat                --------------------------
	.section	.nv.compat,"",@"SHT_CUDA_COMPAT_INFO"
	.align	4
        /*0000*/ 	.byte	0x02, 0x09, 0x00, 0x00, 0x02, 0x02, 0x01, 0x00, 0x02, 0x05, 0x05, 0x00, 0x03, 0x07, 0x01, 0x01
        /*0010*/ 	.byte	0x02, 0x03, 0x00, 0x00, 0x02, 0x06, 0x01, 0x00, 0x04, 0x0b, 0x08, 0x00, 0x09, 0x00, 0x00, 0x00
        /*0020*/ 	.byte	0x00, 0x00, 0x00, 0x00


//--------------------- .nv.info._Z26matrixVectorMultiplyKernelPfPKfS1_i --------------------------
	.section	.nv.info._Z26matrixVectorMultiplyKernelPfPKfS1_i,"",@"SHT_CUDA_INFO"
	.sectionflags	@""
	.align	4


	//----- nvinfo : EIATTR_CUDA_API_VERSION
	.align		4
        /*0000*/ 	.byte	0x04, 0x37
        /*0002*/ 	.short	(.L_7 - .L_6)
.L_6:
        /*0004*/ 	.word	0x00000082


	//----- nvinfo : EIATTR_KPARAM_INFO
	.align		4
.L_7:
        /*0008*/ 	.byte	0x04, 0x17
        /*000a*/ 	.short	(.L_9 - .L_8)
.L_8:
        /*000c*/ 	.word	0x00000000
        /*0010*/ 	.short	0x0003
        /*0012*/ 	.short	0x0018
        /*0014*/ 	.byte	0x00, 0xf0, 0x11, 0x00


	//----- nvinfo : EIATTR_KPARAM_INFO
	.align		4
.L_9:
        /*0018*/ 	.byte	0x04, 0x17
        /*001a*/ 	.short	(.L_11 - .L_10)
.L_10:
        /*001c*/ 	.word	0x00000000
        /*0020*/ 	.short	0x0002
        /*0022*/ 	.short	0x0010
        /*0024*/ 	.byte	0x00, 0xf5, 0x21, 0x00


	//----- nvinfo : EIATTR_KPARAM_INFO
	.align		4
.L_11:
        /*0028*/ 	.byte	0x04, 0x17
        /*002a*/ 	.short	(.L_13 - .L_12)
.L_12:
        /*002c*/ 	.word	0x00000000
        /*0030*/ 	.short	0x0001
        /*0032*/ 	.short	0x0008
        /*0034*/ 	.byte	0x00, 0xf5, 0x21, 0x00


	//----- nvinfo : EIATTR_KPARAM_INFO
	.align		4
.L_13:
        /*0038*/ 	.byte	0x04, 0x17
        /*003a*/ 	.short	(.L_15 - .L_14)
.L_14:
        /*003c*/ 	.word	0x00000000
        /*0040*/ 	.short	0x0000
        /*0042*/ 	.short	0x0000
        /*0044*/ 	.byte	0x00, 0xf5, 0x21, 0x00


	//----- nvinfo : EIATTR_SPARSE_MMA_MASK
	.align		4
.L_15:
        /*0048*/ 	.byte	0x03, 0x50
        /*004a*/ 	.short	0x0000


	//----- nvinfo : EIATTR_MAXREG_COUNT
	.align		4
        /*004c*/ 	.byte	0x03, 0x1b
        /*004e*/ 	.short	0x00ff


	//----- nvinfo : EIATTR_MERCURY_ISA_VERSION
	.align		4
        /*0050*/ 	.byte	0x03, 0x5f
        /*0052*/ 	.short	0x0101


	//----- nvinfo : EIATTR_VRC_CTA_INIT_COUNT
	.align		4
        /*0054*/ 	.byte	0x02, 0x4a
	.zero		1
	.zero		1


	//----- nvinfo : EIATTR_EXIT_INSTR_OFFSETS
	.align		4
        /*0058*/ 	.byte	0x04, 0x1c
        /*005a*/ 	.short	(.L_17 - .L_16)


	//   ....[0]....
.L_16:
        /*005c*/ 	.word	0x00000070


	//   ....[1]....
        /*0060*/ 	.word	0x00000a90


	//----- nvinfo : EIATTR_CBANK_PARAM_SIZE
	.align		4
.L_17:
        /*0064*/ 	.byte	0x03, 0x19
        /*0066*/ 	.short	0x001c


	//----- nvinfo : EIATTR_PARAM_CBANK
	.align		4
        /*0068*/ 	.byte	0x04, 0x0a
        /*006a*/ 	.short	(.L_19 - .L_18)
	.align		4
.L_18:
        /*006c*/ 	.word	index@(.nv.constant0._Z26matrixVectorMultiplyKernelPfPKfS1_i)
        /*0070*/ 	.short	0x0380
        /*0072*/ 	.short	0x001c


	//----- nvinfo : EIATTR_SW_WAR
	.align		4
.L_19:
        /*0074*/ 	.byte	0x04, 0x36
        /*0076*/ 	.short	(.L_21 - .L_20)
.L_20:
        /*0078*/ 	.word	0x00000008
.L_21:


//--------------------- .nv.callgraph             --------------------------
	.section	.nv.callgraph,"",@"SHT_CUDA_CALLGRAPH"
	.align	4
	.sectionentsize	8
	.align		4
        /*0000*/ 	.word	0x00000000
	.align		4
        /*0004*/ 	.word	0xffffffff
	.align		4
        /*0008*/ 	.word	0x00000000
	.align		4
        /*000c*/ 	.word	0xfffffffe
	.align		4
        /*0010*/ 	.word	0x00000000
	.align		4
        /*0014*/ 	.word	0xfffffffd
	.align		4
        /*0018*/ 	.word	0x00000000
	.align		4
        /*001c*/ 	.word	0xfffffffc


//--------------------- .text._Z26matrixVectorMultiplyKernelPfPKfS1_i --------------------------
	.section	.text._Z26matrixVectorMultiplyKernelPfPKfS1_i,"ax",@progbits
	.align	128
        .global         _Z26matrixVectorMultiplyKernelPfPKfS1_i
        .type           _Z26matrixVectorMultiplyKernelPfPKfS1_i,@function
        .size           _Z26matrixVectorMultiplyKernelPfPKfS1_i,(.L_x_7 - _Z26matrixVectorMultiplyKernelPfPKfS1_i)
        .other          _Z26matrixVectorMultiplyKernelPfPKfS1_i,@"STO_CUDA_ENTRY STV_DEFAULT"
_Z26matrixVectorMultiplyKernelPfPKfS1_i:
.text._Z26matrixVectorMultiplyKernelPfPKfS1_i:
[----:B------:R-:W-:Y:S01]  /*0000*/  LDC R1, c[0x0][0x37c] ;  /* 0x0000df00ff017b82 */ /* 0x000fe20000000800 */
[----:B------:R-:W0:Y:S07]  /*0010*/  S2R R3, SR_TID.X ;  /* 0x0000000000037919 */ /* 0x000e2e0000002100 */
[----:B------:R-:W0:Y:S01]  /*0020*/  S2UR UR4, SR_CTAID.X ;  /* 0x00000000000479c3 */ /* 0x000e220000002500 */
[----:B------:R-:W1:Y:S07]  /*0030*/  LDCU UR11, c[0x0][0x398] ;  /* 0x00007300ff0b77ac */ /* 0x000e6e0008000800 */
[----:B------:R-:W0:Y:S02]  /*0040*/  LDC R0, c[0x0][0x360] ;  /* 0x0000d800ff007b82 */ /* 0x000e240000000800 */
[----:B0-----:R-:W-:-:S05]  /*0050*/  IMAD R0, R0, UR4, R3 ;  /* 0x0000000400007c24 */ /* 0x001fca000f8e0203 */
[----:B-1----:R-:W-:-:S13]  /*0060*/  ISETP.GE.AND P0, PT, R0, UR11, PT ;  /* 0x0000000b00007c0c */ /* 0x002fda000bf06270 */
[----:B------:R-:W-:Y:S05]  /*0070*/  @P0 EXIT ;  /* 0x000000000000094d */ /* 0x000fea0003800000 */
[----:B------:R-:W-:Y:S01]  /*0080*/  UISETP.GE.AND UP0, UPT, UR11, 0x1, UPT ;  /* 0x000000010b00788c */ /* 0x000fe2000bf06270 */
[----:B------:R-:W-:Y:S01]  /*0090*/  HFMA2 R15, -RZ, RZ, 0, 0 ;  /* 0x00000000ff0f7431 */ /* 0x000fe200000001ff */
[----:B------:R-:W0:Y:S07]  /*00a0*/  LDCU.64 UR12, c[0x0][0x358] ;  /* 0x00006b00ff0c77ac */ /* 0x000e2e0008000a00 */
[----:B------:R-:W-:Y:S05]  /*00b0*/  BRA.U !UP0, `(.L_x_0) ;  /* 0x0000000908687547 */ /* 0x000fea000b800000 */
[----:B------:R-:W-:Y:S02]  /*00c0*/  UISETP.GE.U32.AND UP1, UPT, UR11, 0x10, UPT ;  /* 0x000000100b00788c */ /* 0x000fe4000bf26070 */
[----:B------:R-:W-:Y:S01]  /*00d0*/  IMAD R7, R0, UR11, RZ ;  /* 0x0000000b00077c24 */ /* 0x000fe2000f8e02ff */
[----:B------:R-:W-:Y:S01]  /*00e0*/  ULOP3.LUT UR8, UR11, 0xf, URZ, 0xc0, !UPT ;  /* 0x0000000f0b087892 */ /* 0x000fe2000f8ec0ff */
[----:B------:R-:W-:Y:S02]  /*00f0*/  MOV R15, RZ ;  /* 0x000000ff000f7202 */ /* 0x000fe40000000f00 */
[----:B------:R-:W-:Y:S01]  /*0100*/  MOV R8, RZ ;  /* 0x000000ff00087202 */ /* 0x000fe20000000f00 */
[----:B------:R-:W-:Y:S02]  /*0110*/  UISETP.NE.AND UP0, UPT, UR8, URZ, UPT ;  /* 0x000000ff0800728c */ /* 0x000fe4000bf05270 */
[----:B------:R-:W-:Y:S09]  /*0120*/  BRA.U !UP1, `(.L_x_1) ;  /* 0x0000000509187547 */ /* 0x000ff2000b800000 */
[----:B------:R-:W1:Y:S01]  /*0130*/  LDCU.64 UR4, c[0x0][0x390] ;  /* 0x00007200ff0477ac */ /* 0x000e620008000a00 */
[----:B------:R-:W-:Y:S02]  /*0140*/  MOV R15, RZ ;  /* 0x000000ff000f7202 */ /* 0x000fe40000000f00 */
[----:B------:R-:W-:Y:S01]  /*0150*/  MOV R6, R7 ;  /* 0x0000000700067202 */ /* 0x000fe20000000f00 */
[----:B------:R-:W2:Y:S01]  /*0160*/  LDCU.64 UR6, c[0x0][0x388] ;  /* 0x00007100ff0677ac */ /* 0x000ea20008000a00 */
[----:B------:R-:W-:-:S04]  /*0170*/  ULOP3.LUT UR9, UR11, 0x7ffffff0, URZ, 0xc0, !UPT ;  /* 0x7ffffff00b097892 */ /* 0x000fc8000f8ec0ff */
[----:B------:R-:W-:Y:S02]  /*0180*/  UIADD3 UR10, UPT, UPT, -UR9, URZ, URZ ;  /* 0x000000ff090a7290 */ /* 0x000fe4000fffe1ff */
[----:B------:R-:W-:Y:S01]  /*0190*/  MOV R8, UR9 ;  /* 0x0000000900087c02 */ /* 0x000fe20008000f00 */
[----:B-1----:R-:W-:-:S04]  /*01a0*/  UIADD3 UR4, UP2, UPT, UR4, 0x20, URZ ;  /* 0x0000002004047890 */ /* 0x002fc8000ff5e0ff */
[----:B------:R-:W-:Y:S02]  /*01b0*/  UIADD3.X UR5, UPT, UPT, URZ, UR5, URZ, UP2, !UPT ;  /* 0x00000005ff057290 */ /* 0x000fe400097fe4ff */
[----:B--2---:R-:W-:Y:S01]  /*01c0*/  UIADD3 UR6, UP1, UPT, UR6, 0x20, URZ ;  /* 0x0000002006067890 */ /* 0x004fe2000ff3e0ff */
[----:B------:R-:W-:-:S03]  /*01d0*/  MOV R2, UR4 ;  /* 0x0000000400027c02 */ /* 0x000fc60008000f00 */
[----:B------:R-:W-:Y:S01]  /*01e0*/  MOV R3, UR5 ;  /* 0x0000000500037c02 */ /* 0x000fe20008000f00 */
[----:B------:R-:W-:-:S12]  /*01f0*/  UIADD3.X UR7, UPT, UPT, URZ, UR7, URZ, UP1, !UPT ;  /* 0x00000007ff077290 */ /* 0x000fd80008ffe4ff */
.L_x_2:
[----:B------:R-:W-:Y:S01]  /*0200*/  MOV R4, UR6 ;  /* 0x0000000600047c02 */ /* 0x000fe20008000f00 */
[----:B0-----:R-:W2:Y:S01]  /*0210*/  LDG.E R17, desc[UR12][R2.64+-0x20] ;  /* 0xffffe00c02117981 */ /* 0x001ea2000c1e1900 */
[----:B------:R-:W-:-:S03]  /*0220*/  MOV R5, UR7 ;  /* 0x0000000700057c02 */ /* 0x000fc60008000f00 */
[----:B------:R-:W3:Y:S01]  /*0230*/  LDG.E R25, desc[UR12][R2.64+-0x1c] ;  /* 0xffffe40c02197981 */ /* 0x000ee2000c1e1900 */
[----:B------:R-:W-:-:S03]  /*0240*/  IMAD.WIDE R4, R6, 0x4, R4 ;  /* 0x0000000406047825 */ /* 0x000fc600078e0204 */
[----:B------:R-:W4:Y:S04]  /*0250*/  LDG.E R19, desc[UR12][R2.64+-0x18] ;  /* 0xffffe80c02137981 */ /* 0x000f28000c1e1900 */
[----:B------:R-:W2:Y:S04]  /*0260*/  LDG.E R16, desc[UR12][R4.64+-0x20] ;  /* 0xffffe00c04107981 */ /* 0x000ea8000c1e1900 */
[----:B------:R-:W3:Y:S04]  /*0270*/  LDG.E R18, desc[UR12][R4.64+-0x1c] ;  /* 0xffffe40c04127981 */ /* 0x000ee8000c1e1900 */
[----:B------:R-:W4:Y:S04]  /*0280*/  LDG.E R20, desc[UR12][R4.64+-0x18] ;  /* 0xffffe80c04147981 */ /* 0x000f28000c1e1900 */
[----:B------:R-:W5:Y:S04]  /*0290*/  LDG.E R22, desc[UR12][R2.64+-0x14] ;  /* 0xffffec0c02167981 */ /* 0x000f68000c1e1900 */
        /* <DEDUP_REMOVED lines=8> */
[----:B------:R-:W5:Y:S01]  /*0320*/  LDG.E R14, desc[UR12][R4.64+-0x4] ;  /* 0xfffffc0c040e7981 */ /* 0x000f62000c1e1900 */
[----:B--2---:R-:W-:-:S03]  /*0330*/  FFMA R17, R16, R17, R15 ;  /* 0x0000001110117223 */ /* 0x004fc6000000000f */
[----:B------:R-:W2:Y:S04]  /*0340*/  LDG.E R15, desc[UR12][R2.64] ;  /* 0x0000000c020f7981 */ /* 0x000ea8000c1e1900 */
[----:B------:R-:W2:Y:S01]  /*0350*/  LDG.E R16, desc[UR12][R4.64] ;  /* 0x0000000c04107981 */ /* 0x000ea2000c1e1900 */
[----:B---3--:R-:W-:-:S03]  /*0360*/  FFMA R25, R18, R25, R17 ;  /* 0x0000001912197223 */ /* 0x008fc60000000011 */
[----:B------:R-:W3:Y:S01]  /*0370*/  LDG.E R17, desc[UR12][R2.64+0x4] ;  /* 0x0000040c02117981 */ /* 0x000ee2000c1e1900 */
[----:B----4-:R-:W-:-:S03]  /*0380*/  FFMA R26, R20, R19, R25 ;  /* 0x00000013141a7223 */ /* 0x010fc60000000019 */
[----:B------:R-:W3:Y:S04]  /*0390*/  LDG.E R18, desc[UR12][R4.64+0x4] ;  /* 0x0000040c04127981 */ /* 0x000ee8000c1e1900 */
[----:B------:R-:W4:Y:S01]  /*03a0*/  LDG.E R20, desc[UR12][R2.64+0x8] ;  /* 0x0000080c02147981 */ /* 0x000f22000c1e1900 */
[----:B-----5:R-:W-:-:S03]  /*03b0*/  FFMA R25, R21, R22, R26 ;  /* 0x0000001615197223 */ /* 0x020fc6000000001a */
[----:B------:R-:W4:Y:S04]  /*03c0*/  LDG.E R19, desc[UR12][R4.64+0x8] ;  /* 0x0000080c04137981 */ /* 0x000f28000c1e1900 */
[----:B------:R-:W5:Y:S01]  /*03d0*/  LDG.E R22, desc[UR12][R2.64+0xc] ;  /* 0x00000c0c02167981 */ /* 0x000f62000c1e1900 */
[----:B------:R-:W-:-:S03]  /*03e0*/  FFMA R25, R24, R23, R25 ;  /* 0x0000001718197223 */ /* 0x000fc60000000019 */
[----:B------:R-:W5:Y:S04]  /*03f0*/  LDG.E R21, desc[UR12][R4.64+0xc] ;  /* 0x00000c0c04157981 */ /* 0x000f68000c1e1900 */
[----:B------:R-:W5:Y:S01]  /*0400*/  LDG.E R24, desc[UR12][R2.64+0x10] ;  /* 0x0000100c02187981 */ /* 0x000f62000c1e1900 */
[----:B------:R-:W-:-:S03]  /*0410*/  FFMA R25, R10, R9, R25 ;  /* 0x000000090a197223 */ /* 0x000fc60000000019 */
[----:B------:R-:W5:Y:S04]  /*0420*/  LDG.E R23, desc[UR12][R4.64+0x10] ;  /* 0x0000100c04177981 */ /* 0x000f68000c1e1900 */
[----:B------:R-:W5:Y:S01]  /*0430*/  LDG.E R10, desc[UR12][R2.64+0x14] ;  /* 0x0000140c020a7981 */ /* 0x000f62000c1e1900 */
[----:B------:R-:W-:-:S03]  /*0440*/  FFMA R27, R12, R11, R25 ;  /* 0x0000000b0c1b7223 */ /* 0x000fc60000000019 */
[----:B------:R-:W5:Y:S04]  /*0450*/  LDG.E R9, desc[UR12][R4.64+0x14] ;  /* 0x0000140c04097981 */ /* 0x000f68000c1e1900 */
[----:B------:R-:W5:Y:S04]  /*0460*/  LDG.E R11, desc[UR12][R2.64+0x18] ;  /* 0x0000180c020b7981 */ /* 0x000f68000c1e1900 */
[----:B------:R-:W5:Y:S04]  /*0470*/  LDG.E R12, desc[UR12][R4.64+0x18] ;  /* 0x0000180c040c7981 */ /* 0x000f68000c1e1900 */
[----:B------:R-:W5:Y:S04]  /*0480*/  LDG.E R25, desc[UR12][R4.64+0x1c] ;  /* 0x00001c0c04197981 */ /* 0x000f68000c1e1900 */
[----:B------:R0:W5:Y:S01]  /*0490*/  LDG.E R26, desc[UR12][R2.64+0x1c] ;  /* 0x00001c0c021a7981 */ /* 0x000162000c1e1900 */
[----:B------:R-:W-:Y:S01]  /*04a0*/  FFMA R13, R14, R13, R27 ;  /* 0x0000000d0e0d7223 */ /* 0x000fe2000000001b */
[----:B------:R-:W-:-:S04]  /*04b0*/  UIADD3 UR10, UPT, UPT, UR10, 0x10, URZ ;  /* 0x000000100a0a7890 */ /* 0x000fc8000fffe0ff */
[----:B------:R-:W-:Y:S01]  /*04c0*/  UISETP.NE.AND UP1, UPT, UR10, URZ, UPT ;  /* 0x000000ff0a00728c */ /* 0x000fe2000bf25270 */
[----:B0-----:R-:W-:Y:S02]  /*04d0*/  IADD3 R2, P0, PT, R2, 0x40, RZ ;  /* 0x0000004002027810 */ /* 0x001fe40007f1e0ff */
[----:B------:R-:W-:Y:S02]  /*04e0*/  IADD3 R6, PT, PT, R6, 0x10, RZ ;  /* 0x0000001006067810 */ /* 0x000fe40007ffe0ff */
[----:B------:R-:W-:Y:S01]  /*04f0*/  IADD3.X R3, PT, PT, RZ, R3, RZ, P0, !PT ;  /* 0x00000003ff037210 */ /* 0x000fe200007fe4ff */
[----:B--2---:R-:W-:-:S04]  /*0500*/  FFMA R13, R16, R15, R13 ;  /* 0x0000000f100d7223 */ /* 0x004fc8000000000d */
[----:B---3--:R-:W-:-:S04]  /*0510*/  FFMA R18, R18, R17, R13 ;  /* 0x0000001112127223 */ /* 0x008fc8000000000d */
[----:B----4-:R-:W-:-:S04]  /*0520*/  FFMA R18, R19, R20, R18 ;  /* 0x0000001413127223 */ /* 0x010fc80000000012 */
[----:B-----5:R-:W-:-:S04]  /*0530*/  FFMA R18, R21, R22, R18 ;  /* 0x0000001615127223 */ /* 0x020fc80000000012 */
[----:B------:R-:W-:-:S04]  /*0540*/  FFMA R18, R23, R24, R18 ;  /* 0x0000001817127223 */ /* 0x000fc80000000012 */
[----:B------:R-:W-:-:S04]  /*0550*/  FFMA R9, R9, R10, R18 ;  /* 0x0000000a09097223 */ /* 0x000fc80000000012 */
[----:B------:R-:W-:-:S04]  /*0560*/  FFMA R12, R12, R11, R9 ;  /* 0x0000000b0c0c7223 */ /* 0x000fc80000000009 */
[----:B------:R-:W-:Y:S01]  /*0570*/  FFMA R15, R25, R26, R12 ;  /* 0x0000001a190f7223 */ /* 0x000fe2000000000c */
[----:B------:R-:W-:Y:S06]  /*0580*/  BRA.U UP1, `(.L_x_2) ;  /* 0xfffffffd011c7547 */ /* 0x000fec000b83ffff */
.L_x_1:
[----:B------:R-:W-:Y:S05]  /*0590*/  BRA.U !UP0, `(.L_x_0) ;  /* 0x0000000508307547 */ /* 0x000fea000b800000 */
[----:B------:R-:W-:Y:S02]  /*05a0*/  UISETP.GE.U32.AND UP0, UPT, UR8, 0x8, UPT ;  /* 0x000000080800788c */ /* 0x000fe4000bf06070 */
[----:B------:R-:W-:-:S04]  /*05b0*/  ULOP3.LUT UR5, UR11, 0x7, URZ, 0xc0, !UPT ;  /* 0x000000070b057892 */ /* 0x000fc8000f8ec0ff */
[----:B------:R-:W-:-:S03]  /*05c0*/  UISETP.NE.AND UP1, UPT, UR5, URZ, UPT ;  /* 0x000000ff0500728c */ /* 0x000fc6000bf25270 */
[----:B------:R-:W-:Y:S08]  /*05d0*/  BRA.U !UP0, `(.L_x_3) ;  /* 0x0000000108787547 */ /* 0x000ff0000b800000 */
[----:B------:R-:W1:Y:S01]  /*05e0*/  LDC.64 R2, c[0x0][0x388] ;  /* 0x0000e200ff027b82 */ /* 0x000e620000000a00 */
[----:B------:R-:W-:-:S07]  /*05f0*/  IADD3 R9, PT, PT, R7, R8, RZ ;  /* 0x0000000807097210 */ /* 0x000fce0007ffe0ff */
[----:B------:R-:W2:Y:S01]  /*0600*/  LDC.64 R4, c[0x0][0x390] ;  /* 0x0000e400ff047b82 */ /* 0x000ea20000000a00 */
[----:B-1----:R-:W-:-:S05]  /*0610*/  IMAD.WIDE R2, R9, 0x4, R2 ;  /* 0x0000000409027825 */ /* 0x002fca00078e0202 */
[----:B0-----:R-:W3:Y:S01]  /*0620*/  LDG.E R10, desc[UR12][R2.64] ;  /* 0x0000000c020a7981 */ /* 0x001ee2000c1e1900 */
[----:B--2---:R-:W-:-:S03]  /*0630*/  IMAD.WIDE.U32 R4, R8, 0x4, R4 ;  /* 0x0000000408047825 */ /* 0x004fc600078e0004 */
[----:B------:R-:W2:Y:S04]  /*0640*/  LDG.E R13, desc[UR12][R2.64+0x4] ;  /* 0x0000040c020d7981 */ /* 0x000ea8000c1e1900 */
[----:B------:R-:W3:Y:S04]  /*0650*/  LDG.E R11, desc[UR12][R4.64] ;  /* 0x0000000c040b7981 */ /* 0x000ee8000c1e1900 */
[----:B------:R-:W2:Y:S04]  /*0660*/  LDG.E R12, desc[UR12][R4.64+0x4] ;  /* 0x0000040c040c7981 */ /* 0x000ea8000c1e1900 */
[----:B------:R-:W4:Y:S04]  /*0670*/  LDG.E R17, desc[UR12][R2.64+0x8] ;  /* 0x0000080c02117981 */ /* 0x000f28000c1e1900 */
        /* <DEDUP_REMOVED lines=11> */
[----:B------:R-:W-:Y:S01]  /*0730*/  IADD3 R8, PT, PT, R8, 0x8, RZ ;  /* 0x0000000808087810 */ /* 0x000fe20007ffe0ff */
[----:B---3--:R-:W-:-:S04]  /*0740*/  FFMA R10, R10, R11, R15 ;  /* 0x0000000b0a0a7223 */ /* 0x008fc8000000000f */
[----:B--2---:R-:W-:-:S04]  /*0750*/  FFMA R10, R13, R12, R10 ;  /* 0x0000000c0d0a7223 */ /* 0x004fc8000000000a */
[----:B----4-:R-:W-:-:S04]  /*0760*/  FFMA R10, R17, R14, R10 ;  /* 0x0000000e110a7223 */ /* 0x010fc8000000000a */
[----:B-----5:R-:W-:-:S04]  /*0770*/  FFMA R10, R19, R16, R10 ;  /* 0x00000010130a7223 */ /* 0x020fc8000000000a */
[----:B------:R-:W-:-:S04]  /*0780*/  FFMA R10, R21, R18, R10 ;  /* 0x00000012150a7223 */ /* 0x000fc8000000000a */
[----:B------:R-:W-:-:S04]  /*0790*/  FFMA R23, R23, R20, R10 ;  /* 0x0000001417177223 */ /* 0x000fc8000000000a */
[----:B------:R-:W-:-:S04]  /*07a0*/  FFMA R6, R6, R9, R23 ;  /* 0x0000000906067223 */ /* 0x000fc80000000017 */
[----:B------:R-:W-:-:S07]  /*07b0*/  FFMA R15, R25, R22, R6 ;  /* 0x00000016190f7223 */ /* 0x000fce0000000006 */
.L_x_3:
        /* <DEDUP_REMOVED lines=17> */
[----:B------:R-:W5:Y:S01]  /*08d0*/  LDG.E R14, desc[UR12][R4.64+0xc] ;  /* 0x00000c0c040e7981 */ /* 0x000f62000c1e1900 */
[----:B------:R-:W-:Y:S01]  /*08e0*/  IADD3 R8, PT, PT, R8, 0x4, RZ ;  /* 0x0000000408087810 */ /* 0x000fe20007ffe0ff */
[----:B---3--:R-:W-:-:S04]  /*08f0*/  FFMA R6, R6, R9, R15 ;  /* 0x0000000906067223 */ /* 0x008fc8000000000f */
[----:B--2---:R-:W-:-:S04]  /*0900*/  FFMA R6, R11, R10, R6 ;  /* 0x0000000a0b067223 */ /* 0x004fc80000000006 */
[----:B----4-:R-:W-:-:S04]  /*0910*/  FFMA R6, R13, R12, R6 ;  /* 0x0000000c0d067223 */ /* 0x010fc80000000006 */
[----:B-----5:R-:W-:-:S07]  /*0920*/  FFMA R15, R17, R14, R6 ;  /* 0x0000000e110f7223 */ /* 0x020fce0000000006 */
.L_x_4:
[----:B------:R-:W-:Y:S05]  /*0930*/  BRA.U !UP1, `(.L_x_0) ;  /* 0x0000000109487547 */ /* 0x000fea000b800000 */
[----:B------:R-:W1:Y:S01]  /*0940*/  LDC.64 R2, c[0x0][0x390] ;  /* 0x0000e400ff027b82 */ /* 0x000e620000000a00 */
[----:B------:R-:W-:Y:S01]  /*0950*/  IADD3 R7, PT, PT, R7, R8, RZ ;  /* 0x0000000807077210 */ /* 0x000fe20007ffe0ff */
[----:B------:R-:W-:-:S06]  /*0960*/  UIADD3 UR4, UPT, UPT, -UR4, URZ, URZ ;  /* 0x000000ff04047290 */ /* 0x000fcc000fffe1ff */
[----:B------:R-:W2:Y:S01]  /*0970*/  LDC.64 R10, c[0x0][0x388] ;  /* 0x0000e200ff0a7b82 */ /* 0x000ea20000000a00 */
[----:B-1----:R-:W-:-:S03]  /*0980*/  IMAD.WIDE.U32 R2, R8, 0x4, R2 ;  /* 0x0000000408027825 */ /* 0x002fc600078e0002 */
[----:B------:R-:W-:Y:S02]  /*0990*/  MOV R6, R2 ;  /* 0x0000000200067202 */ /* 0x000fe40000000f00 */
[----:B------:R-:W-:-:S07]  /*09a0*/  MOV R5, R3 ;  /* 0x0000000300057202 */ /* 0x000fce0000000f00 */
.L_x_5:
[----:B--2---:R-:W-:Y:S01]  /*09b0*/  IMAD.WIDE R2, R7, 0x4, R10 ;  /* 0x0000000407027825 */ /* 0x004fe200078e020a */
[----:B------:R-:W-:-:S05]  /*09c0*/  MOV R4, R6 ;  /* 0x0000000600047202 */ /* 0x000fca0000000f00 */
[----:B0-----:R-:W2:Y:S04]  /*09d0*/  LDG.E R2, desc[UR12][R2.64] ;  /* 0x0000000c02027981 */ /* 0x001ea8000c1e1900 */
[----:B------:R0:W2:Y:S01]  /*09e0*/  LDG.E R4, desc[UR12][R4.64] ;  /* 0x0000000c04047981 */ /* 0x0000a2000c1e1900 */
[----:B------:R-:W-:Y:S01]  /*09f0*/  UIADD3 UR4, UPT, UPT, UR4, 0x1, URZ ;  /* 0x0000000104047890 */ /* 0x000fe2000fffe0ff */
[----:B------:R-:W-:Y:S02]  /*0a00*/  IADD3 R6, P0, PT, R6, 0x4, RZ ;  /* 0x0000000406067810 */ /* 0x000fe40007f1e0ff */
[----:B------:R-:W-:Y:S01]  /*0a10*/  IADD3 R7, PT, PT, R7, 0x1, RZ ;  /* 0x0000000107077810 */ /* 0x000fe20007ffe0ff */
[----:B------:R-:W-:Y:S01]  /*0a20*/  UISETP.NE.AND UP0, UPT, UR4, URZ, UPT ;  /* 0x000000ff0400728c */ /* 0x000fe2000bf05270 */
[----:B0-----:R-:W-:Y:S01]  /*0a30*/  IADD3.X R5, PT, PT, RZ, R5, RZ, P0, !PT ;  /* 0x00000005ff057210 */ /* 0x001fe200007fe4ff */
[----:B--2---:R-:W-:-:S07]  /*0a40*/  FFMA R15, R2, R4, R15 ;  /* 0x00000004020f7223 */ /* 0x004fce000000000f */
[----:B------:R-:W-:Y:S05]  /*0a50*/  BRA.U UP0, `(.L_x_5) ;  /* 0xfffffffd00d47547 */ /* 0x000fea000b83ffff */
.L_x_0:
[----:B------:R-:W1:Y:S02]  /*0a60*/  LDC.64 R2, c[0x0][0x380] ;  /* 0x0000e000ff027b82 */ /* 0x000e640000000a00 */
[----:B-1----:R-:W-:-:S05]  /*0a70*/  IMAD.WIDE R2, R0, 0x4, R2 ;  /* 0x0000000400027825 */ /* 0x002fca00078e0202 */
[----:B0-----:R-:W-:Y:S01]  /*0a80*/  STG.E desc[UR12][R2.64], R15 ;  /* 0x0000000f02007986 */ /* 0x001fe2000c10190c */
[----:B------:R-:W-:Y:S05]  /*0a90*/  EXIT ;  /* 0x000000000000794d */ /* 0x000fea0003800000 */
.L_x_6:
[----:B------:R-:W-:-:S00]  /*0aa0*/  BRA `(.L_x_6) ;  /* 0xfffffffc00fc7947 */ /* 0x000fc0000383ffff */
[----:B------:R-:W-:-:S00]  /*0ab0*/  NOP ;  /* 0x0000000000007918 */ /* 0x000fc00000000000 */
        /* <DEDUP_REMOVED lines=12> */
.L_x_7:


//--------------------- .nv.shared.reserved.0     --------------------------
	.section	.nv.shared.reserved.0,"aw",@nobits
	.weak		__nv_reservedSMEM_offset_0_alias
	.size		__nv_reservedSMEM_offset_0_alias, 0, 64
	.other		__nv_reservedSMEM_offset_0_alias,@"STO_CUDA_RESERVED_SHARED STV_DEFAULT"
__nv_reservedSMEM_offset_0_alias:
	.zero		0
	.zero		64


//--------------------- .nv.constant0._Z26matrixVectorMultiplyKernelPfPKfS1_i --------------------------
	.section	.nv.constant0._Z26matrixVectorMultiplyKernelPfPKfS1_i,"a",@progbits
	.sectionflags	@""
	.align	4
.nv.constant0._Z26matrixVectorMultiplyKernelPfPKfS1_i:
	.zero		924


//--------------------- SYMBOLS --------------------------

	.type		.nv.reservedSmem.offset0,@object
	.size		.nv.reservedSmem.offset0,0x4
